//
// Generated by NVIDIA NVVM Compiler
//
// Compiler Build ID: CL-36424714
// Cuda compilation tools, release 13.0, V13.0.88
// Based on NVVM 20.0.0
//

.version 9.0
.target sm_100
.address_size 64

	// .globl	_Z22compute_shortest_pathsPiii

.visible .entry _Z22compute_shortest_pathsPiii(
	.param .u64 .ptr .align 1 _Z22compute_shortest_pathsPiii_param_0,
	.param .u32 _Z22compute_shortest_pathsPiii_param_1,
	.param .u32 _Z22compute_shortest_pathsPiii_param_2
)
{
	.reg .pred 	%p<5>;
	.reg .b32 	%r<22>;
	.reg .b64 	%rd<9>;

	ld.param.u64 	%rd2, [_Z22compute_shortest_pathsPiii_param_0];
	ld.param.u32 	%r6, [_Z22compute_shortest_pathsPiii_param_1];
	ld.param.u32 	%r7, [_Z22compute_shortest_pathsPiii_param_2];
	cvta.to.global.u64 	%rd1, %rd2;
	mov.u32 	%r8, %ctaid.x;
	mov.u32 	%r9, %ntid.x;
	mov.u32 	%r10, %tid.x;
	mad.lo.s32 	%r1, %r8, %r9, %r10;
	mov.u32 	%r11, %ctaid.y;
	mov.u32 	%r12, %ntid.y;
	mov.u32 	%r13, %tid.y;
	mad.lo.s32 	%r2, %r11, %r12, %r13;
	max.s32 	%r14, %r2, %r1;
	setp.ge.s32 	%p1, %r14, %r6;
	@%p1 bra 	$L__BB0_3;
	mul.lo.s32 	%r3, %r6, %r2;
	add.s32 	%r15, %r3, %r7;
	mul.wide.s32 	%rd3, %r15, 4;
	add.s64 	%rd4, %rd1, %rd3;
	ld.global.u32 	%r4, [%rd4];
	mad.lo.s32 	%r16, %r7, %r6, %r1;
	mul.wide.s32 	%rd5, %r16, 4;
	add.s64 	%rd6, %rd1, %rd5;
	ld.global.u32 	%r17, [%rd6];
	setp.eq.s32 	%p2, %r4, 999999;
	setp.eq.s32 	%p3, %r17, 999999;
	or.pred  	%p4, %p2, %p3;
	@%p4 bra 	$L__BB0_3;
	add.s32 	%r18, %r17, %r4;
	add.s32 	%r19, %r3, %r1;
	mul.wide.s32 	%rd7, %r19, 4;
	add.s64 	%rd8, %rd1, %rd7;
	ld.global.u32 	%r20, [%rd8];
	min.s32 	%r21, %r20, %r18;
	st.global.u32 	[%rd8], %r21;
$L__BB0_3:
	ret;

}


// ===== COMPILED SASS (sm_100) =====

	.target	sm_100

	.elftype	@"ET_EXEC"


//--------------------- .note.nv.tkinfo           --------------------------
	.section	.note.nv.tkinfo,"",@"SHT_NOTE"
	.sectionflags	@"SHF_NOTE_NV_TKINFO"
	.tkinfo
        /*0018*/ 	.word	0x00000002
        /*0030*/ 	.string	""
        /*0030*/ 	.string	"ptxas"
        /*0030*/ 	.string	"Cuda compilation tools, release 13.0, V13.0.88"
        /*0030*/ 	.string	"Build cuda_13.0.r13.0/compiler.36424714_0"
        /*0030*/ 	.string	"-arch sm_100 -m 64 "



//--------------------- .note.nv.cuinfo           --------------------------
	.section	.note.nv.cuinfo,"",@"SHT_NOTE"
	.sectionflags	@"SHF_NOTE_NV_CUINFO"
        /*0018*/ 	.short	0x0002
        /*001a*/ 	.short	0x0064
        /*001c*/ 	.short	0x0082
	.zero		2


//--------------------- .nv.info                  --------------------------
	.section	.nv.info,"",@"SHT_CUDA_INFO"
	.align	4


	//----- nvinfo : EIATTR_REGCOUNT
	.align		4
        /*0000*/ 	.byte	0x04, 0x2f
        /*0002*/ 	.short	(.L_1 - .L_0)
	.align		4
.L_0:
        /*0004*/ 	.word	index@(_Z22compute_shortest_pathsPiii)
        /*0008*/ 	.word	0x0000000c


	//----- nvinfo : EIATTR_FRAME_SIZE
	.align		4
.L_1:
        /*000c*/ 	.byte	0x04, 0x11
        /*000e*/ 	.short	(.L_3 - .L_2)
	.align		4
.L_2:
        /*0010*/ 	.word	index@(_Z22compute_shortest_pathsPiii)
        /*0014*/ 	.word	0x00000000


	//----- nvinfo : EIATTR_MIN_STACK_SIZE
	.align		4
.L_3:
        /*0018*/ 	.byte	0x04, 0x12
        /*001a*/ 	.short	(.L_5 - .L_4)
	.align		4
.L_4:
        /*001c*/ 	.word	index@(_Z22compute_shortest_pathsPiii)
        /*0020*/ 	.word	0x00000000
.L_5:


//--------------------- .nv.compat                --------------------------
	.section	.nv.compat,"",@"SHT_CUDA_COMPAT_INFO"
	.align	4
        /*0000*/ 	.byte	0x02, 0x09, 0x00, 0x00, 0x02, 0x02, 0x01, 0x00, 0x02, 0x05, 0x05, 0x00, 0x03, 0x07, 0x01, 0x01
        /*0010*/ 	.byte	0x02, 0x03, 0x00, 0x00, 0x02, 0x06, 0x01, 0x00, 0x04, 0x0b, 0x08, 0x00, 0x09, 0x00, 0x00, 0x00
        /*0020*/ 	.byte	0x00, 0x00, 0x00, 0x00


//--------------------- .nv.info._Z22compute_shortest_pathsPiii --------------------------
	.section	.nv.info._Z22compute_shortest_pathsPiii,"",@"SHT_CUDA_INFO"
	.sectionflags	@""
	.align	4


	//----- nvinfo : EIATTR_CUDA_API_VERSION
	.align		4
        /*0000*/ 	.byte	0x04, 0x37
        /*0002*/ 	.short	(.L_7 - .L_6)
.L_6:
        /*0004*/ 	.word	0x00000082


	//----- nvinfo : EIATTR_KPARAM_INFO
	.align		4
.L_7:
        /*0008*/ 	.byte	0x04, 0x17
        /*000a*/ 	.short	(.L_9 - .L_8)
.L_8:
        /*000c*/ 	.word	0x00000000
        /*0010*/ 	.short	0x0002
        /*0012*/ 	.short	0x000c
        /*0014*/ 	.byte	0x00, 0xf0, 0x11, 0x00


	//----- nvinfo : EIATTR_KPARAM_INFO
	.align		4
.L_9:
        /*0018*/ 	.byte	0x04, 0x17
        /*001a*/ 	.short	(.L_11 - .L_10)
.L_10:
        /*001c*/ 	.word	0x00000000
        /*0020*/ 	.short	0x0001
        /*0022*/ 	.short	0x0008
        /*0024*/ 	.byte	0x00, 0xf0, 0x11, 0x00


	//----- nvinfo : EIATTR_KPARAM_INFO
	.align		4
.L_11:
        /*0028*/ 	.byte	0x04, 0x17
        /*002a*/ 	.short	(.L_13 - .L_12)
.L_12:
        /*002c*/ 	.word	0x00000000
        /*0030*/ 	.short	0x0000
        /*0032*/ 	.short	0x0000
        /*0034*/ 	.byte	0x00, 0xf5, 0x21, 0x00


	//----- nvinfo : EIATTR_SPARSE_MMA_MASK
	.align		4
.L_13:
        /*0038*/ 	.byte	0x03, 0x50
        /*003a*/ 	.short	0x0000


	//----- nvinfo : EIATTR_MAXREG_COUNT
	.align		4
        /*003c*/ 	.byte	0x03, 0x1b
        /*003e*/ 	.short	0x00ff


	//----- nvinfo : EIATTR_MERCURY_ISA_VERSION
	.align		4
        /*0040*/ 	.byte	0x03, 0x5f
        /*0042*/ 	.short	0x0101


	//----- nvinfo : EIATTR_VRC_CTA_INIT_COUNT
	.align		4
        /*0044*/ 	.byte	0x02, 0x4a
	.zero		1
	.zero		1


	//----- nvinfo : EIATTR_EXIT_INSTR_OFFSETS
	.align		4
        /*0048*/ 	.byte	0x04, 0x1c
        /*004a*/ 	.short	(.L_15 - .L_14)


	//   ....[0]....
.L_14:
        /*004c*/ 	.word	0x000000c0


	//   ....[1]....
        /*0050*/ 	.word	0x00000180


	//   ....[2]....
        /*0054*/ 	.word	0x000001e0


	//----- nvinfo : EIATTR_CBANK_PARAM_SIZE
	.align		4
.L_15:
        /*0058*/ 	.byte	0x03, 0x19
        /*005a*/ 	.short	0x0010


	//----- nvinfo : EIATTR_PARAM_CBANK
	.align		4
        /*005c*/ 	.byte	0x04, 0x0a
        /*005e*/ 	.short	(.L_17 - .L_16)
	.align		4
.L_16:
        /*0060*/ 	.word	index@(.nv.constant0._Z22compute_shortest_pathsPiii)
        /*0064*/ 	.short	0x0380
        /*0066*/ 	.short	0x0010


	//----- nvinfo : EIATTR_SW_WAR
	.align		4
.L_17:
        /*0068*/ 	.byte	0x04, 0x36
        /*006a*/ 	.short	(.L_19 - .L_18)
.L_18:
        /*006c*/ 	.word	0x00000008
.L_19:


//--------------------- .nv.callgraph             --------------------------
	.section	.nv.callgraph,"",@"SHT_CUDA_CALLGRAPH"
	.align	4
	.sectionentsize	8
	.align		4
        /*0000*/ 	.word	0x00000000
	.align		4
        /*0004*/ 	.word	0xffffffff
	.align		4
        /*0008*/ 	.word	0x00000000
	.align		4
        /*000c*/ 	.word	0xfffffffe
	.align		4
        /*0010*/ 	.word	0x00000000
	.align		4
        /*0014*/ 	.word	0xfffffffd
	.align		4
        /*0018*/ 	.word	0x00000000
	.align		4
        /*001c*/ 	.word	0xfffffffc


//--------------------- .text._Z22compute_shortest_pathsPiii --------------------------
	.section	.text._Z22compute_shortest_pathsPiii,"ax",@progbits
	.align	128
        .global         _Z22compute_shortest_pathsPiii
        .type           _Z22compute_shortest_pathsPiii,@function
        .size           _Z22compute_shortest_pathsPiii,(.L_x_1 - _Z22compute_shortest_pathsPiii)
        .other          _Z22compute_shortest_pathsPiii,@"STO_CUDA_ENTRY STV_DEFAULT"
_Z22compute_shortest_pathsPiii:
.text._Z22compute_shortest_pathsPiii:
[----:B------:R-:W-:Y:S01]  /*0000*/  LDC R1, c[0x0][0x37c] ;  /* 0x0000df00ff017b82 */ /* 0x000fe20000000800 */
[----:B------:R-:W0:Y:S07]  /*0010*/  S2R R3, SR_TID.X ;  /* 0x0000000000037919 */ /* 0x000e2e0000002100 */
[----:B------:R-:W0:Y:S01]  /*0020*/  LDC R0, c[0x0][0x360] ;  /* 0x0000d800ff007b82 */ /* 0x000e220000000800 */
[----:B------:R-:W1:Y:S01]  /*0030*/  LDCU UR6, c[0x0][0x388] ;  /* 0x00007100ff0677ac */ /* 0x000e620008000800 */
[----:B------:R-:W2:Y:S06]  /*0040*/  S2R R2, SR_TID.Y ;  /* 0x0000000000027919 */ /* 0x000eac0000002200 */
[----:B------:R-:W0:Y:S08]  /*0050*/  S2UR UR4, SR_CTAID.X ;  /* 0x00000000000479c3 */ /* 0x000e300000002500 */
[----:B------:R-:W2:Y:S08]  /*0060*/  S2UR UR5, SR_CTAID.Y ;  /* 0x00000000000579c3 */ /* 0x000eb00000002600 */
[----:B------:R-:W2:Y:S01]  /*0070*/  LDC R9, c[0x0][0x364] ;  /* 0x0000d900ff097b82 */ /* 0x000ea20000000800 */
[----:B0-----:R-:W-:-:S02]  /*0080*/  IMAD R0, R0, UR4, R3 ;  /* 0x0000000400007c24 */ /* 0x001fc4000f8e0203 */
[----:B--2---:R-:W-:-:S05]  /*0090*/  IMAD R9, R9, UR5, R2 ;  /* 0x0000000509097c24 */ /* 0x004fca000f8e0202 */
[----:B------:R-:W-:-:S04]  /*00a0*/  VIMNMX R2, PT, PT, R0, R9, !PT ;  /* 0x0000000900027248 */ /* 0x000fc80007fe0100 */
[----:B-1----:R-:W-:-:S13]  /*00b0*/  ISETP.GE.AND P0, PT, R2, UR6, PT ;  /* 0x0000000602007c0c */ /* 0x002fda000bf06270 */
[----:B------:R-:W-:Y:S05]  /*00c0*/  @P0 EXIT ;  /* 0x000000000000094d */ /* 0x000fea0003800000 */
[----:B------:R-:W0:Y:S01]  /*00d0*/  LDC R3, c[0x0][0x38c] ;  /* 0x0000e300ff037b82 */ /* 0x000e220000000800 */
[----:B------:R-:W1:Y:S07]  /*00e0*/  LDCU.64 UR4, c[0x0][0x358] ;  /* 0x00006b00ff0477ac */ /* 0x000e6e0008000a00 */
[----:B------:R-:W2:Y:S01]  /*00f0*/  LDC.64 R6, c[0x0][0x380] ;  /* 0x0000e000ff067b82 */ /* 0x000ea20000000a00 */
[----:B0-----:R-:W-:Y:S02]  /*0100*/  IMAD R5, R3, UR6, R0 ;  /* 0x0000000603057c24 */ /* 0x001fe4000f8e0200 */
[----:B------:R-:W-:-:S02]  /*0110*/  IMAD R3, R9, UR6, R3 ;  /* 0x0000000609037c24 */ /* 0x000fc4000f8e0203 */
[----:B--2---:R-:W-:-:S04]  /*0120*/  IMAD.WIDE R4, R5, 0x4, R6 ;  /* 0x0000000405047825 */ /* 0x004fc800078e0206 */
[----:B------:R-:W-:Y:S02]  /*0130*/  IMAD.WIDE R2, R3, 0x4, R6 ;  /* 0x0000000403027825 */ /* 0x000fe400078e0206 */
[----:B-1----:R-:W2:Y:S04]  /*0140*/  LDG.E R5, desc[UR4][R4.64] ;  /* 0x0000000404057981 */ /* 0x002ea8000c1e1900 */
[----:B------:R-:W3:Y:S01]  /*0150*/  LDG.E R8, desc[UR4][R2.64] ;  /* 0x0000000402087981 */ /* 0x000ee2000c1e1900 */
[----:B--2---:R-:W-:-:S04]  /*0160*/  ISETP.NE.AND P0, PT, R5, 0xf423f, PT ;  /* 0x000f423f0500780c */ /* 0x004fc80003f05270 */
[----:B---3--:R-:W-:-:S13]  /*0170*/  ISETP.EQ.OR P0, PT, R8, 0xf423f, !P0 ;  /* 0x000f423f0800780c */ /* 0x008fda0004702670 */
[----:B------:R-:W-:Y:S05]  /*0180*/  @P0 EXIT ;  /* 0x000000000000094d */ /* 0x000fea0003800000 */
[----:B------:R-:W-:-:S04]  /*0190*/  IMAD R3, R9, UR6, R0 ;  /* 0x0000000609037c24 */ /* 0x000fc8000f8e0200 */
[----:B------:R-:W-:-:S05]  /*01a0*/  IMAD.WIDE R2, R3, 0x4, R6 ;  /* 0x0000000403027825 */ /* 0x000fca00078e0206 */
[----:B------:R-:W2:Y:S02]  /*01b0*/  LDG.E R0, desc[UR4][R2.64] ;  /* 0x0000000402007981 */ /* 0x000ea4000c1e1900 */
[----:B--2---:R-:W-:-:S05]  /*01c0*/  VIADDMNMX R5, R5, R8, R0, PT ;  /* 0x0000000805057246 */ /* 0x004fca0003800100 */
[----:B------:R-:W-:Y:S01]  /*01d0*/  STG.E desc[UR4][R2.64], R5 ;  /* 0x0000000502007986 */ /* 0x000fe2000c101904 */
[----:B------:R-:W-:Y:S05]  /*01e0*/  EXIT ;  /* 0x000000000000794d */ /* 0x000fea0003800000 */
.L_x_0:
[----:B------:R-:W-:-:S00]  /*01f0*/  BRA `(.L_x_0) ;  /* 0xfffffffc00fc7947 */ /* 0x000fc0000383ffff */
[----:B------:R-:W-:-:S00]  /*0200*/  NOP ;  /* 0x0000000000007918 */ /* 0x000fc00000000000 */
[----:B------:R-:W-:-:S00]  /*0210*/  NOP ;  /* 0x0000000000007918 */ /* 0x000fc00000000000 */
[----:B------:R-:W-:-:S00]  /*0220*/  NOP ;  /* 0x0000000000007918 */ /* 0x000fc00000000000 */
[----:B------:R-:W-:-:S00]  /*0230*/  NOP ;  /* 0x0000000000007918 */ /* 0x000fc00000000000 */
[----:B------:R-:W-:-:S00]  /*0240*/  NOP ;  /* 0x0000000000007918 */ /* 0x000fc00000000000 */
[----:B------:R-:W-:-:S00]  /*0250*/  NOP ;  /* 0x0000000000007918 */ /* 0x000fc00000000000 */
[----:B------:R-:W-:-:S00]  /*0260*/  NOP ;  /* 0x0000000000007918 */ /* 0x000fc00000000000 */
[----:B------:R-:W-:-:S00]  /*0270*/  NOP ;  /* 0x0000000000007918 */ /* 0x000fc00000000000 */
.L_x_1:


//--------------------- .nv.shared.reserved.0     --------------------------
	.section	.nv.shared.reserved.0,"aw",@nobits
	.weak		__nv_reservedSMEM_offset_0_alias
	.size		__nv_reservedSMEM_offset_0_alias, 0, 64
	.other		__nv_reservedSMEM_offset_0_alias,@"STO_CUDA_RESERVED_SHARED STV_DEFAULT"
__nv_reservedSMEM_offset_0_alias:
	.zero		0
	.zero		64


//--------------------- .nv.constant0._Z22compute_shortest_pathsPiii --------------------------
	.section	.nv.constant0._Z22compute_shortest_pathsPiii,"a",@progbits
	.sectionflags	@""
	.align	4
.nv.constant0._Z22compute_shortest_pathsPiii:
	.zero		912


//--------------------- SYMBOLS --------------------------

	.type		.nv.reservedSmem.offset0,@object
	.size		.nv.reservedSmem.offset0,0x4
